//
// Generated by NVIDIA NVVM Compiler
//
// Compiler Build ID: CL-36424714
// Cuda compilation tools, release 13.0, V13.0.88
// Based on NVVM 20.0.0
//

.version 9.0
.target sm_100
.address_size 64

	// .globl	_Z9reductionPfS_j

.visible .entry _Z9reductionPfS_j(
	.param .u64 .ptr .align 1 _Z9reductionPfS_j_param_0,
	.param .u64 .ptr .align 1 _Z9reductionPfS_j_param_1,
	.param .u32 _Z9reductionPfS_j_param_2
)
{


	ret;

}


// ===== COMPILED SASS (sm_100) =====

	.target	sm_100

	.elftype	@"ET_EXEC"


//--------------------- .note.nv.tkinfo           --------------------------
	.section	.note.nv.tkinfo,"",@"SHT_NOTE"
	.sectionflags	@"SHF_NOTE_NV_TKINFO"
	.tkinfo
        /*0018*/ 	.word	0x00000002
        /*0030*/ 	.string	""
        /*0030*/ 	.string	"ptxas"
        /*0030*/ 	.string	"Cuda compilation tools, release 13.0, V13.0.88"
        /*0030*/ 	.string	"Build cuda_13.0.r13.0/compiler.36424714_0"
        /*0030*/ 	.string	"-arch sm_100 -m 64 "



//--------------------- .note.nv.cuinfo           --------------------------
	.section	.note.nv.cuinfo,"",@"SHT_NOTE"
	.sectionflags	@"SHF_NOTE_NV_CUINFO"
        /*0018*/ 	.short	0x0002
        /*001a*/ 	.short	0x0064
        /*001c*/ 	.short	0x0082
	.zero		2


//--------------------- .nv.info                  --------------------------
	.section	.nv.info,"",@"SHT_CUDA_INFO"
	.align	4


	//----- nvinfo : EIATTR_REGCOUNT
	.align		4
        /*0000*/ 	.byte	0x04, 0x2f
        /*0002*/ 	.short	(.L_1 - .L_0)
	.align		4
.L_0:
        /*0004*/ 	.word	index@(_Z9reductionPfS_j)
        /*0008*/ 	.word	0x00000004


	//----- nvinfo : EIATTR_FRAME_SIZE
	.align		4
.L_1:
        /*000c*/ 	.byte	0x04, 0x11
        /*000e*/ 	.short	(.L_3 - .L_2)
	.align		4
.L_2:
        /*0010*/ 	.word	index@(_Z9reductionPfS_j)
        /*0014*/ 	.word	0x00000000


	//----- nvinfo : EIATTR_MIN_STACK_SIZE
	.align		4
.L_3:
        /*0018*/ 	.byte	0x04, 0x12
        /*001a*/ 	.short	(.L_5 - .L_4)
	.align		4
.L_4:
        /*001c*/ 	.word	index@(_Z9reductionPfS_j)
        /*0020*/ 	.word	0x00000000
.L_5:


//--------------------- .nv.compat                --------------------------
	.section	.nv.compat,"",@"SHT_CUDA_COMPAT_INFO"
	.align	4
        /*0000*/ 	.byte	0x02, 0x09, 0x00, 0x00, 0x02, 0x02, 0x01, 0x00, 0x02, 0x05, 0x05, 0x00, 0x03, 0x07, 0x01, 0x01
        /*0010*/ 	.byte	0x02, 0x03, 0x00, 0x00, 0x02, 0x06, 0x01, 0x00, 0x04, 0x0b, 0x08, 0x00, 0x09, 0x00, 0x00, 0x00
        /*0020*/ 	.byte	0x00, 0x00, 0x00, 0x00


//--------------------- .nv.info._Z9reductionPfS_j --------------------------
	.section	.nv.info._Z9reductionPfS_j,"",@"SHT_CUDA_INFO"
	.sectionflags	@""
	.align	4


	//----- nvinfo : EIATTR_CUDA_API_VERSION
	.align		4
        /*0000*/ 	.byte	0x04, 0x37
        /*0002*/ 	.short	(.L_7 - .L_6)
.L_6:
        /*0004*/ 	.word	0x00000082


	//----- nvinfo : EIATTR_KPARAM_INFO
	.align		4
.L_7:
        /*0008*/ 	.byte	0x04, 0x17
        /*000a*/ 	.short	(.L_9 - .L_8)
.L_8:
        /*000c*/ 	.word	0x00000000
        /*0010*/ 	.short	0x0002
        /*0012*/ 	.short	0x0010
        /*0014*/ 	.byte	0x00, 0xf0, 0x11, 0x00


	//----- nvinfo : EIATTR_KPARAM_INFO
	.align		4
.L_9:
        /*0018*/ 	.byte	0x04, 0x17
        /*001a*/ 	.short	(.L_11 - .L_10)
.L_10:
        /*001c*/ 	.word	0x00000000
        /*0020*/ 	.short	0x0001
        /*0022*/ 	.short	0x0008
        /*0024*/ 	.byte	0x00, 0xf5, 0x21, 0x00


	//----- nvinfo : EIATTR_KPARAM_INFO
	.align		4
.L_11:
        /*0028*/ 	.byte	0x04, 0x17
        /*002a*/ 	.short	(.L_13 - .L_12)
.L_12:
        /*002c*/ 	.word	0x00000000
        /*0030*/ 	.short	0x0000
        /*0032*/ 	.short	0x0000
        /*0034*/ 	.byte	0x00, 0xf5, 0x21, 0x00


	//----- nvinfo : EIATTR_SPARSE_MMA_MASK
	.align		4
.L_13:
        /*0038*/ 	.byte	0x03, 0x50
        /*003a*/ 	.short	0x0000


	//----- nvinfo : EIATTR_MAXREG_COUNT
	.align		4
        /*003c*/ 	.byte	0x03, 0x1b
        /*003e*/ 	.short	0x00ff


	//----- nvinfo : EIATTR_MERCURY_ISA_VERSION
	.align		4
        /*0040*/ 	.byte	0x03, 0x5f
        /*0042*/ 	.short	0x0101


	//----- nvinfo : EIATTR_VRC_CTA_INIT_COUNT
	.align		4
        /*0044*/ 	.byte	0x02, 0x4a
	.zero		1
	.zero		1


	//----- nvinfo : EIATTR_EXIT_INSTR_OFFSETS
	.align		4
        /*0048*/ 	.byte	0x04, 0x1c
        /*004a*/ 	.short	(.L_15 - .L_14)


	//   ....[0]....
.L_14:
        /*004c*/ 	.word	0x00000010


	//----- nvinfo : EIATTR_CBANK_PARAM_SIZE
	.align		4
.L_15:
        /*0050*/ 	.byte	0x03, 0x19
        /*0052*/ 	.short	0x0014


	//----- nvinfo : EIATTR_PARAM_CBANK
	.align		4
        /*0054*/ 	.byte	0x04, 0x0a
        /*0056*/ 	.short	(.L_17 - .L_16)
	.align		4
.L_16:
        /*0058*/ 	.word	index@(.nv.constant0._Z9reductionPfS_j)
        /*005c*/ 	.short	0x0380
        /*005e*/ 	.short	0x0014


	//----- nvinfo : EIATTR_SW_WAR
	.align		4
.L_17:
        /*0060*/ 	.byte	0x04, 0x36
        /*0062*/ 	.short	(.L_19 - .L_18)
.L_18:
        /*0064*/ 	.word	0x00000008
.L_19:


//--------------------- .nv.callgraph             --------------------------
	.section	.nv.callgraph,"",@"SHT_CUDA_CALLGRAPH"
	.align	4
	.sectionentsize	8
	.align		4
        /*0000*/ 	.word	0x00000000
	.align		4
        /*0004*/ 	.word	0xffffffff
	.align		4
        /*0008*/ 	.word	0x00000000
	.align		4
        /*000c*/ 	.word	0xfffffffe
	.align		4
        /*0010*/ 	.word	0x00000000
	.align		4
        /*0014*/ 	.word	0xfffffffd
	.align		4
        /*0018*/ 	.word	0x00000000
	.align		4
        /*001c*/ 	.word	0xfffffffc


//--------------------- .text._Z9reductionPfS_j   --------------------------
	.section	.text._Z9reductionPfS_j,"ax",@progbits
	.align	128
        .global         _Z9reductionPfS_j
        .type           _Z9reductionPfS_j,@function
        .size           _Z9reductionPfS_j,(.L_x_1 - _Z9reductionPfS_j)
        .other          _Z9reductionPfS_j,@"STO_CUDA_ENTRY STV_DEFAULT"
_Z9reductionPfS_j:
.text._Z9reductionPfS_j:
[----:B------:R-:W-:Y:S01]  /*0000*/  LDC R1, c[0x0][0x37c] ;  /* 0x0000df00ff017b82 */ /* 0x000fe20000000800 */
[----:B------:R-:W-:Y:S05]  /*0010*/  EXIT ;  /* 0x000000000000794d */ /* 0x000fea0003800000 */
.L_x_0:
[----:B------:R-:W-:-:S00]  /*0020*/  BRA `(.L_x_0) ;  /* 0xfffffffc00fc7947 */ /* 0x000fc0000383ffff */
[----:B------:R-:W-:-:S00]  /*0030*/  NOP ;  /* 0x0000000000007918 */ /* 0x000fc00000000000 */
        /* <DEDUP_REMOVED lines=12> */
.L_x_1:


//--------------------- .nv.shared.reserved.0     --------------------------
	.section	.nv.shared.reserved.0,"aw",@nobits
	.weak		__nv_reservedSMEM_offset_0_alias
	.size		__nv_reservedSMEM_offset_0_alias, 0, 64
	.other		__nv_reservedSMEM_offset_0_alias,@"STO_CUDA_RESERVED_SHARED STV_DEFAULT"
__nv_reservedSMEM_offset_0_alias:
	.zero		0
	.zero		64


//--------------------- .nv.constant0._Z9reductionPfS_j --------------------------
	.section	.nv.constant0._Z9reductionPfS_j,"a",@progbits
	.sectionflags	@""
	.align	4
.nv.constant0._Z9reductionPfS_j:
	.zero		916


//--------------------- SYMBOLS --------------------------

	.type		.nv.reservedSmem.offset0,@object
	.size		.nv.reservedSmem.offset0,0x4
